	.headerflags	@"EF_CUDA_TEXMODE_UNIFIED EF_CUDA_64BIT_ADDRESS EF_CUDA_ACCELERATORS EF_CUDA_SM90 EF_CUDA_VIRTUAL_SM(EF_CUDA_SM90)"
	.elftype	@"ET_EXEC"


//--------------------- .nv.info                  --------------------------
	.section	.nv.info,"",@"SHT_CUDA_INFO"
	.align	4


	//----- nvinfo : EIATTR_REGCOUNT
	.align		4
        /*0000*/ 	.byte	0x04, 0x2f
        /*0002*/ 	.short	(.L_3 - .L_2)
	.align		4
.L_2:
        /*0004*/ 	.word	index@(triton_poi_fused__native_batch_norm_legit_no_training_relu_4)
        /*0008*/ 	.word	0x00000014


	//----- nvinfo : EIATTR_MIN_STACK_SIZE
	.align		4
.L_3:
        /*000c*/ 	.byte	0x04, 0x12
        /*000e*/ 	.short	(.L_5 - .L_4)
	.align		4
.L_4:
        /*0010*/ 	.word	index@(triton_poi_fused__native_batch_norm_legit_no_training_relu_4)
        /*0014*/ 	.word	0x00000000


	//----- nvinfo : EIATTR_FRAME_SIZE
	.align		4
.L_5:
        /*0018*/ 	.byte	0x04, 0x11
        /*001a*/ 	.short	(.L_7 - .L_6)
	.align		4
.L_6:
        /*001c*/ 	.word	index@(triton_poi_fused__native_batch_norm_legit_no_training_relu_4)
        /*0020*/ 	.word	0x00000000


	//----- nvinfo : EIATTR_MIN_STACK_SIZE
	.align		4
.L_7:
        /*0024*/ 	.byte	0x04, 0x12
        /*0026*/ 	.short	(.L_9 - .L_8)
	.align		4
.L_8:
        /*0028*/ 	.word	index@(triton_poi_fused__native_batch_norm_legit_no_training_relu_4)
        /*002c*/ 	.word	0x00000000
.L_9:


//--------------------- .nv.info.triton_poi_fused__native_batch_norm_legit_no_training_relu_4 --------------------------
	.section	.nv.info.triton_poi_fused__native_batch_norm_legit_no_training_relu_4,"",@"SHT_CUDA_INFO"
	.sectionflags	@""
	.align	4


	//----- nvinfo : EIATTR_CUDA_API_VERSION
	.align		4
        /*0000*/ 	.byte	0x04, 0x37
        /*0002*/ 	.short	(.L_11 - .L_10)
.L_10:
        /*0004*/ 	.word	0x0000007c


	//----- nvinfo : EIATTR_KPARAM_INFO
	.align		4
.L_11:
        /*0008*/ 	.byte	0x04, 0x17
        /*000a*/ 	.short	(.L_13 - .L_12)
.L_12:
        /*000c*/ 	.word	0x00000000
        /*0010*/ 	.short	0x0006
        /*0012*/ 	.short	0x0030
        /*0014*/ 	.byte	0x00, 0xf0, 0x11, 0x00


	//----- nvinfo : EIATTR_KPARAM_INFO
	.align		4
.L_13:
        /*0018*/ 	.byte	0x04, 0x17
        /*001a*/ 	.short	(.L_15 - .L_14)
.L_14:
        /*001c*/ 	.word	0x00000000
        /*0020*/ 	.short	0x0005
        /*0022*/ 	.short	0x0028
        /*0024*/ 	.byte	0x00, 0xf4, 0x21, 0x00


	//----- nvinfo : EIATTR_KPARAM_INFO
	.align		4
.L_15:
        /*0028*/ 	.byte	0x04, 0x17
        /*002a*/ 	.short	(.L_17 - .L_16)
.L_16:
        /*002c*/ 	.word	0x00000000
        /*0030*/ 	.short	0x0004
        /*0032*/ 	.short	0x0020
        /*0034*/ 	.byte	0x00, 0xf4, 0x21, 0x00


	//----- nvinfo : EIATTR_KPARAM_INFO
	.align		4
.L_17:
        /*0038*/ 	.byte	0x04, 0x17
        /*003a*/ 	.short	(.L_19 - .L_18)
.L_18:
        /*003c*/ 	.word	0x00000000
        /*0040*/ 	.short	0x0003
        /*0042*/ 	.short	0x0018
        /*0044*/ 	.byte	0x00, 0xf4, 0x21, 0x00


	//----- nvinfo : EIATTR_KPARAM_INFO
	.align		4
.L_19:
        /*0048*/ 	.byte	0x04, 0x17
        /*004a*/ 	.short	(.L_21 - .L_20)
.L_20:
        /*004c*/ 	.word	0x00000000
        /*0050*/ 	.short	0x0002
        /*0052*/ 	.short	0x0010
        /*0054*/ 	.byte	0x00, 0xf4, 0x21, 0x00


	//----- nvinfo : EIATTR_KPARAM_INFO
	.align		4
.L_21:
        /*0058*/ 	.byte	0x04, 0x17
        /*005a*/ 	.short	(.L_23 - .L_22)
.L_22:
        /*005c*/ 	.word	0x00000000
        /*0060*/ 	.short	0x0001
        /*0062*/ 	.short	0x0008
        /*0064*/ 	.byte	0x00, 0xf4, 0x21, 0x00


	//----- nvinfo : EIATTR_KPARAM_INFO
	.align		4
.L_23:
        /*0068*/ 	.byte	0x04, 0x17
        /*006a*/ 	.short	(.L_25 - .L_24)
.L_24:
        /*006c*/ 	.word	0x00000000
        /*0070*/ 	.short	0x0000
        /*0072*/ 	.short	0x0000
        /*0074*/ 	.byte	0x00, 0xf4, 0x21, 0x00


	//----- nvinfo : EIATTR_SPARSE_MMA_MASK
	.align		4
.L_25:
        /*0078*/ 	.byte	0x03, 0x50
        /*007a*/ 	.short	0x0000


	//----- nvinfo : EIATTR_MAXREG_COUNT
	.align		4
        /*007c*/ 	.byte	0x03, 0x1b
        /*007e*/ 	.short	0x00ff


	//----- nvinfo : EIATTR_EXIT_INSTR_OFFSETS
	.align		4
        /*0080*/ 	.byte	0x04, 0x1c
        /*0082*/ 	.short	(.L_27 - .L_26)


	//   ....[0]....
.L_26:
        /*0084*/ 	.word	0x00000330


	//   ....[1]....
        /*0088*/ 	.word	0x00000350


	//----- nvinfo : EIATTR_REQNTID
	.align		4
.L_27:
        /*008c*/ 	.byte	0x04, 0x10
        /*008e*/ 	.short	(.L_29 - .L_28)
.L_28:
        /*0090*/ 	.word	0x00000020
        /*0094*/ 	.word	0x00000001
        /*0098*/ 	.word	0x00000001


	//----- nvinfo : EIATTR_CBANK_PARAM_SIZE
	.align		4
.L_29:
        /*009c*/ 	.byte	0x03, 0x19
        /*009e*/ 	.short	0x0034


	//----- nvinfo : EIATTR_PARAM_CBANK
	.align		4
        /*00a0*/ 	.byte	0x04, 0x0a
        /*00a2*/ 	.short	(.L_31 - .L_30)
	.align		4
.L_30:
        /*00a4*/ 	.word	index@(.nv.constant0.triton_poi_fused__native_batch_norm_legit_no_training_relu_4)
        /*00a8*/ 	.short	0x0210
        /*00aa*/ 	.short	0x0034


	//----- nvinfo : EIATTR_SW_WAR
	.align		4
.L_31:
        /*00ac*/ 	.byte	0x04, 0x36
        /*00ae*/ 	.short	(.L_33 - .L_32)
.L_32:
        /*00b0*/ 	.word	0x00000008
.L_33:


//--------------------- .nv.callgraph             --------------------------
	.section	.nv.callgraph,"",@"SHT_CUDA_CALLGRAPH"
	.align	4
	.sectionentsize	8
	.align		4
        /*0000*/ 	.word	0x00000000
	.align		4
        /*0004*/ 	.word	0xffffffff
	.align		4
        /*0008*/ 	.word	0x00000000
	.align		4
        /*000c*/ 	.word	0xfffffffe
	.align		4
        /*0010*/ 	.word	0x00000000
	.align		4
        /*0014*/ 	.word	0xfffffffd
	.align		4
        /*0018*/ 	.word	0x00000000
	.align		4
        /*001c*/ 	.word	0xfffffffc


//--------------------- .nv.constant4             --------------------------
	.section	.nv.constant4,"a",@progbits
	.align	8
	.align		8
.nv.constant4:
        /*0000*/ 	.dword	_$_str
	.align		8
        /*0008*/ 	.dword	_$_str_$_2


//--------------------- .text.triton_poi_fused__native_batch_norm_legit_no_training_relu_4 --------------------------
	.section	.text.triton_poi_fused__native_batch_norm_legit_no_training_relu_4,"ax",@progbits
	.align	128
        .global         triton_poi_fused__native_batch_norm_legit_no_training_relu_4
        .type           triton_poi_fused__native_batch_norm_legit_no_training_relu_4,@function
        .size           triton_poi_fused__native_batch_norm_legit_no_training_relu_4,(.L_x_1 - triton_poi_fused__native_batch_norm_legit_no_training_relu_4)
        .other          triton_poi_fused__native_batch_norm_legit_no_training_relu_4,@"STO_CUDA_ENTRY STV_DEFAULT"
triton_poi_fused__native_batch_norm_legit_no_training_relu_4:
.text.triton_poi_fused__native_batch_norm_legit_no_training_relu_4:
[----:B------:R-:W0:Y:S01]  /*0000*/  LDC R1, c[0x0][0x28] ;  /* 0x00000a00ff017b82 */ /* 0x000e220000000800 */
[----:B------:R-:W1:Y:S07]  /*0010*/  S2R R0, SR_TID.X ;  /* 0x0000000000007919 */ /* 0x000e6e0000002100 */
[----:B------:R-:W2:Y:S01]  /*0020*/  LDC.64 R6, c[0x0][0x220] ;  /* 0x00008800ff067b82 */ /* 0x000ea20000000a00 */
[----:B------:R-:W-:Y:S01]  /*0030*/  HFMA2.MMA R12, -RZ, RZ, 0, 0 ;  /* 0x00000000ff0c7435 */ /* 0x000fe200000001ff */
[----:B------:R-:W-:Y:S01]  /*0040*/  ULDC.64 UR4, c[0x0][0x208] ;  /* 0x0000820000047ab9 */ /* 0x000fe20000000a00 */
[----:B------:R-:W3:Y:S05]  /*0050*/  S2R R13, SR_CTAID.X ;  /* 0x00000000000d7919 */ /* 0x000eea0000002500 */
[----:B------:R-:W4:Y:S08]  /*0060*/  LDC.64 R4, c[0x0][0x218] ;  /* 0x00008600ff047b82 */ /* 0x000f300000000a00 */
[----:B------:R-:W5:Y:S08]  /*0070*/  LDC.64 R8, c[0x0][0x228] ;  /* 0x00008a00ff087b82 */ /* 0x000f700000000a00 */
[----:B------:R-:W4:Y:S01]  /*0080*/  LDC.64 R10, c[0x0][0x230] ;  /* 0x00008c00ff0a7b82 */ /* 0x000f220000000a00 */
[----:B-1----:R-:W-:-:S02]  /*0090*/  LOP3.LUT R0, R0, 0x1f, RZ, 0xc0, !PT ;  /* 0x0000001f00007812 */ /* 0x002fc400078ec0ff */
[----:B---3--:R-:W-:-:S03]  /*00a0*/  SHF.R.S32.HI R2, RZ, 0x1a, R13 ;  /* 0x0000001aff027819 */ /* 0x008fc6000001140d */
[----:B------:R-:W-:Y:S01]  /*00b0*/  IMAD R13, R13, 0x20, R0 ;  /* 0x000000200d0d7824 */ /* 0x000fe200078e0200 */
[----:B------:R-:W-:-:S04]  /*00c0*/  SGXT R0, R2, 0x1 ;  /* 0x000000010200781a */ /* 0x000fc80000000200 */
[----:B------:R-:W-:Y:S02]  /*00d0*/  ISETP.GE.AND P0, PT, R13, 0x20, PT ;  /* 0x000000200d00780c */ /* 0x000fe40003f06270 */
[----:B------:R-:W-:-:S04]  /*00e0*/  LEA.HI R0, R0, R13, RZ, 0x2 ;  /* 0x0000000d00007211 */ /* 0x000fc800078f10ff */
[----:B------:R-:W-:-:S04]  /*00f0*/  SHF.R.S32.HI R3, RZ, 0x2, R0 ;  /* 0x00000002ff037819 */ /* 0x000fc80000011400 */
[----:B------:R-:W-:-:S04]  /*0100*/  LEA.HI R0, R0, R3, RZ, 0x1 ;  /* 0x0000000300007211 */ /* 0x000fc800078f08ff */
[----:B------:R-:W-:-:S05]  /*0110*/  LOP3.LUT R0, R0, 0xfffffffe, RZ, 0xc0, !PT ;  /* 0xfffffffe00007812 */ /* 0x000fca00078ec0ff */
[----:B------:R-:W-:Y:S02]  /*0120*/  IMAD.IADD R15, R3, 0x1, -R0 ;  /* 0x00000001030f7824 */ /* 0x000fe400078e0a00 */
[----:B------:R-:W1:Y:S02]  /*0130*/  LDC.64 R2, c[0x0][0x210] ;  /* 0x00008400ff027b82 */ /* 0x000e640000000a00 */
[----:B--2---:R-:W-:-:S05]  /*0140*/  IMAD.WIDE R6, R15, 0x4, R6 ;  /* 0x000000040f067825 */ /* 0x004fca00078e0206 */
[----:B------:R5:W2:Y:S01]  /*0150*/  @!P0 LDG.E.EL R12, desc[UR4][R6.64] ;  /* 0x00000004060c8981 */ /* 0x000aa2000c2e1900 */
[----:B------:R-:W-:Y:S01]  /*0160*/  IMAD.MOV.U32 R0, RZ, RZ, RZ ;  /* 0x000000ffff007224 */ /* 0x000fe200078e00ff */
[----:B------:R-:W-:Y:S01]  /*0170*/  MOV R17, RZ ;  /* 0x000000ff00117202 */ /* 0x000fe20000000f00 */
[----:B----4-:R-:W-:-:S05]  /*0180*/  IMAD.WIDE R4, R15, 0x4, R4 ;  /* 0x000000040f047825 */ /* 0x010fca00078e0204 */
[----:B------:R3:W4:Y:S01]  /*0190*/  @!P0 LDG.E.EL R17, desc[UR4][R4.64] ;  /* 0x0000000404118981 */ /* 0x000722000c2e1900 */
[----:B-----5:R-:W-:-:S04]  /*01a0*/  IMAD.WIDE R6, R15, 0x4, R8 ;  /* 0x000000040f067825 */ /* 0x020fc800078e0208 */
[----:B-1----:R-:W-:-:S04]  /*01b0*/  IMAD.WIDE R2, R13, 0x4, R2 ;  /* 0x000000040d027825 */ /* 0x002fc800078e0202 */
[----:B0-----:R-:W-:Y:S01]  /*01c0*/  IMAD.WIDE R8, R15, 0x4, R10 ;  /* 0x000000040f087825 */ /* 0x001fe200078e020a */
[----:B------:R0:W4:Y:S01]  /*01d0*/  @!P0 LDG.E R0, desc[UR4][R2.64] ;  /* 0x0000000402008981 */ /* 0x000122000c1e1900 */
[----:B------:R-:W-:-:S06]  /*01e0*/  CS2R R10, SRZ ;  /* 0x00000000000a7805 */ /* 0x000fcc000001ff00 */
[----:B------:R-:W5:Y:S01]  /*01f0*/  @!P0 LDG.E.EL R10, desc[UR4][R6.64] ;  /* 0x00000004060a8981 */ /* 0x000f62000c2e1900 */
[----:B---3--:R-:W-:Y:S01]  /*0200*/  HFMA2.MMA R5, -RZ, RZ, 1.625, 0 ;  /* 0x3e800000ff057435 */ /* 0x008fe200000001ff */
[----:B0-----:R-:W0:Y:S02]  /*0210*/  LDC.64 R2, c[0x0][0x238] ;  /* 0x00008e00ff027b82 */ /* 0x001e240000000a00 */
[----:B------:R-:W5:Y:S01]  /*0220*/  @!P0 LDG.E.EL R11, desc[UR4][R8.64] ;  /* 0x00000004080b8981 */ /* 0x000f62000c2e1900 */
[----:B0-----:R-:W-:-:S04]  /*0230*/  IMAD.WIDE R2, R13, 0x4, R2 ;  /* 0x000000040d027825 */ /* 0x001fc800078e0202 */
[----:B--2---:R-:W-:-:S04]  /*0240*/  FADD R12, R12, 9.9999997473787516356e-06 ;  /* 0x3727c5ac0c0c7421 */ /* 0x004fc80000000000 */
[----:B------:R-:W0:Y:S02]  /*0250*/  MUFU.SQRT R14, R12 ;  /* 0x0000000c000e7308 */ /* 0x000e240000002000 */
[C---:B0-----:R-:W-:Y:S02]  /*0260*/  FSETP.GT.AND P1, PT, R14.reuse, 8.50705917302346158658e+37, PT ;  /* 0x7e8000000e00780b */ /* 0x041fe40003f24000 */
[----:B------:R-:W-:-:S11]  /*0270*/  FSETP.GEU.AND P2, PT, R14, 1.175494350822287508e-38, PT ;  /* 0x008000000e00780b */ /* 0x000fd60003f4e000 */
[----:B------:R-:W-:-:S04]  /*0280*/  @P1 FMUL R14, R14, 0.25 ;  /* 0x3e8000000e0e1820 */ /* 0x000fc80000400000 */
[----:B------:R-:W-:-:S06]  /*0290*/  @!P2 FMUL R14, R14, 16777216 ;  /* 0x4b8000000e0ea820 */ /* 0x000fcc0000400000 */
[----:B------:R-:W0:Y:S01]  /*02a0*/  MUFU.RCP R14, R14 ;  /* 0x0000000e000e7308 */ /* 0x000e220000001000 */
[----:B------:R-:W-:Y:S01]  /*02b0*/  FSEL R5, R5, 1, P1 ;  /* 0x3f80000005057808 */ /* 0x000fe20000800000 */
[----:B----4-:R-:W-:-:S04]  /*02c0*/  FADD R0, -R17, R0 ;  /* 0x0000000011007221 */ /* 0x010fc80000000100 */
[----:B------:R-:W-:-:S04]  /*02d0*/  @!P2 FMUL R5, R5, 16777216 ;  /* 0x4b8000000505a820 */ /* 0x000fc80000400000 */
[----:B0-----:R-:W-:-:S04]  /*02e0*/  FMUL R5, R14, R5 ;  /* 0x000000050e057220 */ /* 0x001fc80000400000 */
[----:B------:R-:W-:-:S04]  /*02f0*/  FMUL R0, R0, R5 ;  /* 0x0000000500007220 */ /* 0x000fc80000400000 */
[----:B-----5:R-:W-:-:S05]  /*0300*/  FFMA R0, R0, R10, R11 ;  /* 0x0000000a00007223 */ /* 0x020fca000000000b */
[----:B------:R-:W-:-:S04]  /*0310*/  FSETP.GEU.AND P1, PT, R0, RZ, PT ;  /* 0x000000ff0000720b */ /* 0x000fc80003f2e000 */
[----:B------:R-:W-:Y:S01]  /*0320*/  FSEL R5, R0, RZ, P1 ;  /* 0x000000ff00057208 */ /* 0x000fe20000800000 */
[----:B------:R-:W-:Y:S08]  /*0330*/  @P0 EXIT ;  /* 0x000000000000094d */ /* 0x000ff00003800000 */
[----:B------:R-:W-:Y:S01]  /*0340*/  STG.E desc[UR4][R2.64], R5 ;  /* 0x0000000502007986 */ /* 0x000fe2000c101904 */
[----:B------:R-:W-:Y:S05]  /*0350*/  EXIT ;  /* 0x000000000000794d */ /* 0x000fea0003800000 */
.L_x_0:
[----:B------:R-:W-:-:S00]  /*0360*/  BRA `(.L_x_0) ;  /* 0xfffffffc00fc7947 */ /* 0x000fc0000383ffff */
[----:B------:R-:W-:-:S00]  /*0370*/  NOP ;  /* 0x0000000000007918 */ /* 0x000fc00000000000 */
        /* <DEDUP_REMOVED lines=8> */
.L_x_1:


//--------------------- .nv.global.init           --------------------------
	.section	.nv.global.init,"aw",@progbits
.nv.global.init:
	.type		_$_str,@object
	.size		_$_str,(_$_str_$_2 - _$_str)
_$_str:
        /*0000*/ 	.byte	0x5f, 0x5f, 0x43, 0x55, 0x44, 0x41, 0x5f, 0x46, 0x54, 0x5a, 0x00
	.type		_$_str_$_2,@object
	.size		_$_str_$_2,(.L_1 - _$_str_$_2)
_$_str_$_2:
        /*000b*/ 	.byte	0x5f, 0x5f, 0x43, 0x55, 0x44, 0x41, 0x5f, 0x50, 0x52, 0x45, 0x43, 0x5f, 0x53, 0x51, 0x52, 0x54
        /*001b*/ 	.byte	0x00
.L_1:


//--------------------- .nv.constant0.triton_poi_fused__native_batch_norm_legit_no_training_relu_4 --------------------------
	.section	.nv.constant0.triton_poi_fused__native_batch_norm_legit_no_training_relu_4,"a",@progbits
	.sectionflags	@""
	.align	4
.nv.constant0.triton_poi_fused__native_batch_norm_legit_no_training_relu_4:
	.zero		580
